//
// Generated by NVIDIA NVVM Compiler
//
// Compiler Build ID: CL-36424714
// Cuda compilation tools, release 13.0, V13.0.88
// Based on NVVM 20.0.0
//

.version 9.0
.target sm_100
.address_size 64

	// .globl	_Z21convolution_1d_kernelPfS_S_ii

.visible .entry _Z21convolution_1d_kernelPfS_S_ii(
	.param .u64 .ptr .align 1 _Z21convolution_1d_kernelPfS_S_ii_param_0,
	.param .u64 .ptr .align 1 _Z21convolution_1d_kernelPfS_S_ii_param_1,
	.param .u64 .ptr .align 1 _Z21convolution_1d_kernelPfS_S_ii_param_2,
	.param .u32 _Z21convolution_1d_kernelPfS_S_ii_param_3,
	.param .u32 _Z21convolution_1d_kernelPfS_S_ii_param_4
)
{
	.reg .pred 	%p<56>;
	.reg .b32 	%r<43>;
	.reg .b32 	%f<96>;
	.reg .b64 	%rd<47>;

	ld.param.u64 	%rd7, [_Z21convolution_1d_kernelPfS_S_ii_param_0];
	ld.param.u64 	%rd8, [_Z21convolution_1d_kernelPfS_S_ii_param_1];
	ld.param.u64 	%rd6, [_Z21convolution_1d_kernelPfS_S_ii_param_2];
	ld.param.u32 	%r28, [_Z21convolution_1d_kernelPfS_S_ii_param_3];
	ld.param.u32 	%r29, [_Z21convolution_1d_kernelPfS_S_ii_param_4];
	cvta.to.global.u64 	%rd1, %rd8;
	cvta.to.global.u64 	%rd2, %rd7;
	mov.u32 	%r30, %ctaid.x;
	mov.u32 	%r31, %ntid.x;
	mov.u32 	%r32, %tid.x;
	mad.lo.s32 	%r1, %r30, %r31, %r32;
	setp.ge.s32 	%p1, %r1, %r28;
	@%p1 bra 	$L__BB0_43;
	setp.lt.s32 	%p2, %r29, 1;
	mov.f32 	%f75, 0f00000000;
	@%p2 bra 	$L__BB0_42;
	shr.u32 	%r34, %r29, 31;
	add.s32 	%r35, %r29, %r34;
	shr.s32 	%r36, %r35, 1;
	sub.s32 	%r2, %r1, %r36;
	and.b32  	%r3, %r29, 7;
	setp.lt.u32 	%p3, %r29, 8;
	mov.f32 	%f75, 0f00000000;
	mov.b32 	%r41, 0;
	@%p3 bra 	$L__BB0_21;
	and.b32  	%r41, %r29, 2147483640;
	mov.f32 	%f75, 0f00000000;
	mov.b32 	%r39, 0;
$L__BB0_4:
	.pragma "nounroll";
	add.s32 	%r6, %r2, %r39;
	setp.lt.s32 	%p4, %r6, 0;
	setp.ge.s32 	%p5, %r6, %r28;
	mul.wide.u32 	%rd9, %r39, 4;
	add.s64 	%rd3, %rd1, %rd9;
	or.pred  	%p6, %p4, %p5;
	@%p6 bra 	$L__BB0_6;
	mul.wide.u32 	%rd10, %r6, 4;
	add.s64 	%rd11, %rd2, %rd10;
	ld.global.f32 	%f42, [%rd11];
	ld.global.f32 	%f43, [%rd3];
	fma.rn.f32 	%f75, %f42, %f43, %f75;
$L__BB0_6:
	add.s32 	%r7, %r6, 1;
	setp.lt.s32 	%p7, %r7, 0;
	setp.ge.s32 	%p8, %r7, %r28;
	or.pred  	%p9, %p7, %p8;
	@%p9 bra 	$L__BB0_8;
	mul.wide.u32 	%rd12, %r7, 4;
	add.s64 	%rd13, %rd2, %rd12;
	ld.global.f32 	%f44, [%rd13];
	ld.global.f32 	%f45, [%rd3+4];
	fma.rn.f32 	%f75, %f44, %f45, %f75;
$L__BB0_8:
	add.s32 	%r8, %r6, 2;
	setp.lt.s32 	%p10, %r8, 0;
	setp.ge.s32 	%p11, %r8, %r28;
	or.pred  	%p12, %p10, %p11;
	@%p12 bra 	$L__BB0_10;
	mul.wide.u32 	%rd14, %r8, 4;
	add.s64 	%rd15, %rd2, %rd14;
	ld.global.f32 	%f46, [%rd15];
	ld.global.f32 	%f47, [%rd3+8];
	fma.rn.f32 	%f75, %f46, %f47, %f75;
$L__BB0_10:
	add.s32 	%r9, %r6, 3;
	setp.lt.s32 	%p13, %r9, 0;
	setp.ge.s32 	%p14, %r9, %r28;
	or.pred  	%p15, %p13, %p14;
	@%p15 bra 	$L__BB0_12;
	mul.wide.u32 	%rd16, %r9, 4;
	add.s64 	%rd17, %rd2, %rd16;
	ld.global.f32 	%f48, [%rd17];
	ld.global.f32 	%f49, [%rd3+12];
	fma.rn.f32 	%f75, %f48, %f49, %f75;
$L__BB0_12:
	add.s32 	%r10, %r6, 4;
	setp.lt.s32 	%p16, %r10, 0;
	setp.ge.s32 	%p17, %r10, %r28;
	or.pred  	%p18, %p16, %p17;
	@%p18 bra 	$L__BB0_14;
	mul.wide.u32 	%rd18, %r10, 4;
	add.s64 	%rd19, %rd2, %rd18;
	ld.global.f32 	%f50, [%rd19];
	ld.global.f32 	%f51, [%rd3+16];
	fma.rn.f32 	%f75, %f50, %f51, %f75;
$L__BB0_14:
	add.s32 	%r11, %r6, 5;
	setp.lt.s32 	%p19, %r11, 0;
	setp.ge.s32 	%p20, %r11, %r28;
	or.pred  	%p21, %p19, %p20;
	@%p21 bra 	$L__BB0_16;
	mul.wide.u32 	%rd20, %r11, 4;
	add.s64 	%rd21, %rd2, %rd20;
	ld.global.f32 	%f52, [%rd21];
	ld.global.f32 	%f53, [%rd3+20];
	fma.rn.f32 	%f75, %f52, %f53, %f75;
$L__BB0_16:
	add.s32 	%r12, %r6, 6;
	setp.lt.s32 	%p22, %r12, 0;
	setp.ge.s32 	%p23, %r12, %r28;
	or.pred  	%p24, %p22, %p23;
	@%p24 bra 	$L__BB0_18;
	mul.wide.u32 	%rd22, %r12, 4;
	add.s64 	%rd23, %rd2, %rd22;
	ld.global.f32 	%f54, [%rd23];
	ld.global.f32 	%f55, [%rd3+24];
	fma.rn.f32 	%f75, %f54, %f55, %f75;
$L__BB0_18:
	add.s32 	%r13, %r6, 7;
	setp.lt.s32 	%p25, %r13, 0;
	setp.ge.s32 	%p26, %r13, %r28;
	or.pred  	%p27, %p25, %p26;
	@%p27 bra 	$L__BB0_20;
	mul.wide.u32 	%rd24, %r13, 4;
	add.s64 	%rd25, %rd2, %rd24;
	ld.global.f32 	%f56, [%rd25];
	ld.global.f32 	%f57, [%rd3+28];
	fma.rn.f32 	%f75, %f56, %f57, %f75;
$L__BB0_20:
	add.s32 	%r39, %r39, 8;
	setp.ne.s32 	%p28, %r39, %r41;
	@%p28 bra 	$L__BB0_4;
$L__BB0_21:
	setp.eq.s32 	%p29, %r3, 0;
	@%p29 bra 	$L__BB0_42;
	and.b32  	%r16, %r29, 3;
	setp.lt.u32 	%p30, %r3, 4;
	@%p30 bra 	$L__BB0_32;
	add.s32 	%r17, %r2, %r41;
	setp.lt.s32 	%p31, %r17, 0;
	setp.ge.s32 	%p32, %r17, %r28;
	mul.wide.u32 	%rd26, %r41, 4;
	add.s64 	%rd4, %rd1, %rd26;
	or.pred  	%p33, %p31, %p32;
	@%p33 bra 	$L__BB0_25;
	mul.wide.u32 	%rd27, %r17, 4;
	add.s64 	%rd28, %rd2, %rd27;
	ld.global.f32 	%f59, [%rd28];
	ld.global.f32 	%f60, [%rd4];
	fma.rn.f32 	%f75, %f59, %f60, %f75;
$L__BB0_25:
	add.s32 	%r18, %r17, 1;
	setp.lt.s32 	%p34, %r18, 0;
	setp.ge.s32 	%p35, %r18, %r28;
	or.pred  	%p36, %p34, %p35;
	@%p36 bra 	$L__BB0_27;
	mul.wide.u32 	%rd29, %r18, 4;
	add.s64 	%rd30, %rd2, %rd29;
	ld.global.f32 	%f61, [%rd30];
	ld.global.f32 	%f62, [%rd4+4];
	fma.rn.f32 	%f75, %f61, %f62, %f75;
$L__BB0_27:
	add.s32 	%r19, %r17, 2;
	setp.lt.s32 	%p37, %r19, 0;
	setp.ge.s32 	%p38, %r19, %r28;
	or.pred  	%p39, %p37, %p38;
	@%p39 bra 	$L__BB0_29;
	mul.wide.u32 	%rd31, %r19, 4;
	add.s64 	%rd32, %rd2, %rd31;
	ld.global.f32 	%f63, [%rd32];
	ld.global.f32 	%f64, [%rd4+8];
	fma.rn.f32 	%f75, %f63, %f64, %f75;
$L__BB0_29:
	add.s32 	%r20, %r17, 3;
	setp.lt.s32 	%p40, %r20, 0;
	setp.ge.s32 	%p41, %r20, %r28;
	or.pred  	%p42, %p40, %p41;
	@%p42 bra 	$L__BB0_31;
	mul.wide.u32 	%rd33, %r20, 4;
	add.s64 	%rd34, %rd2, %rd33;
	ld.global.f32 	%f65, [%rd34];
	ld.global.f32 	%f66, [%rd4+12];
	fma.rn.f32 	%f75, %f65, %f66, %f75;
$L__BB0_31:
	add.s32 	%r41, %r41, 4;
$L__BB0_32:
	setp.eq.s32 	%p43, %r16, 0;
	@%p43 bra 	$L__BB0_42;
	setp.eq.s32 	%p44, %r16, 1;
	@%p44 bra 	$L__BB0_39;
	add.s32 	%r23, %r2, %r41;
	setp.lt.s32 	%p45, %r23, 0;
	setp.ge.s32 	%p46, %r23, %r28;
	mul.wide.u32 	%rd35, %r41, 4;
	add.s64 	%rd5, %rd1, %rd35;
	or.pred  	%p47, %p45, %p46;
	@%p47 bra 	$L__BB0_36;
	mul.wide.u32 	%rd36, %r23, 4;
	add.s64 	%rd37, %rd2, %rd36;
	ld.global.f32 	%f68, [%rd37];
	ld.global.f32 	%f69, [%rd5];
	fma.rn.f32 	%f75, %f68, %f69, %f75;
$L__BB0_36:
	add.s32 	%r24, %r23, 1;
	setp.lt.s32 	%p48, %r24, 0;
	setp.ge.s32 	%p49, %r24, %r28;
	or.pred  	%p50, %p48, %p49;
	@%p50 bra 	$L__BB0_38;
	mul.wide.u32 	%rd38, %r24, 4;
	add.s64 	%rd39, %rd2, %rd38;
	ld.global.f32 	%f70, [%rd39];
	ld.global.f32 	%f71, [%rd5+4];
	fma.rn.f32 	%f75, %f70, %f71, %f75;
$L__BB0_38:
	add.s32 	%r41, %r41, 2;
$L__BB0_39:
	and.b32  	%r38, %r29, 1;
	setp.eq.b32 	%p51, %r38, 1;
	not.pred 	%p52, %p51;
	@%p52 bra 	$L__BB0_42;
	add.s32 	%r27, %r2, %r41;
	setp.lt.s32 	%p53, %r27, 0;
	setp.ge.s32 	%p54, %r27, %r28;
	or.pred  	%p55, %p53, %p54;
	@%p55 bra 	$L__BB0_42;
	mul.wide.u32 	%rd40, %r27, 4;
	add.s64 	%rd41, %rd2, %rd40;
	ld.global.f32 	%f72, [%rd41];
	mul.wide.u32 	%rd42, %r41, 4;
	add.s64 	%rd43, %rd1, %rd42;
	ld.global.f32 	%f73, [%rd43];
	fma.rn.f32 	%f75, %f72, %f73, %f75;
$L__BB0_42:
	cvta.to.global.u64 	%rd44, %rd6;
	mul.wide.s32 	%rd45, %r1, 4;
	add.s64 	%rd46, %rd44, %rd45;
	st.global.f32 	[%rd46], %f75;
$L__BB0_43:
	ret;

}


// ===== COMPILED SASS (sm_100) =====

	.target	sm_100

	.elftype	@"ET_EXEC"


//--------------------- .note.nv.tkinfo           --------------------------
	.section	.note.nv.tkinfo,"",@"SHT_NOTE"
	.sectionflags	@"SHF_NOTE_NV_TKINFO"
	.tkinfo
        /*0018*/ 	.word	0x00000002
        /*0030*/ 	.string	""
        /*0030*/ 	.string	"ptxas"
        /*0030*/ 	.string	"Cuda compilation tools, release 13.0, V13.0.88"
        /*0030*/ 	.string	"Build cuda_13.0.r13.0/compiler.36424714_0"
        /*0030*/ 	.string	"-arch sm_100 -m 64 "



//--------------------- .note.nv.cuinfo           --------------------------
	.section	.note.nv.cuinfo,"",@"SHT_NOTE"
	.sectionflags	@"SHF_NOTE_NV_CUINFO"
        /*0018*/ 	.short	0x0002
        /*001a*/ 	.short	0x0064
        /*001c*/ 	.short	0x0082
	.zero		2


//--------------------- .nv.info                  --------------------------
	.section	.nv.info,"",@"SHT_CUDA_INFO"
	.align	4


	//----- nvinfo : EIATTR_REGCOUNT
	.align		4
        /*0000*/ 	.byte	0x04, 0x2f
        /*0002*/ 	.short	(.L_1 - .L_0)
	.align		4
.L_0:
        /*0004*/ 	.word	index@(_Z21convolution_1d_kernelPfS_S_ii)
        /*0008*/ 	.word	0x00000020


	//----- nvinfo : EIATTR_FRAME_SIZE
	.align		4
.L_1:
        /*000c*/ 	.byte	0x04, 0x11
        /*000e*/ 	.short	(.L_3 - .L_2)
	.align		4
.L_2:
        /*0010*/ 	.word	index@(_Z21convolution_1d_kernelPfS_S_ii)
        /*0014*/ 	.word	0x00000000


	//----- nvinfo : EIATTR_MIN_STACK_SIZE
	.align		4
.L_3:
        /*0018*/ 	.byte	0x04, 0x12
        /*001a*/ 	.short	(.L_5 - .L_4)
	.align		4
.L_4:
        /*001c*/ 	.word	index@(_Z21convolution_1d_kernelPfS_S_ii)
        /*0020*/ 	.word	0x00000000
.L_5:


//--------------------- .nv.compat                --------------------------
	.section	.nv.compat,"",@"SHT_CUDA_COMPAT_INFO"
	.align	4
        /*0000*/ 	.byte	0x02, 0x09, 0x00, 0x00, 0x02, 0x02, 0x01, 0x00, 0x02, 0x05, 0x05, 0x00, 0x03, 0x07, 0x01, 0x01
        /*0010*/ 	.byte	0x02, 0x03, 0x00, 0x00, 0x02, 0x06, 0x01, 0x00, 0x04, 0x0b, 0x08, 0x00, 0x09, 0x00, 0x00, 0x00
        /*0020*/ 	.byte	0x00, 0x00, 0x00, 0x00


//--------------------- .nv.info._Z21convolution_1d_kernelPfS_S_ii --------------------------
	.section	.nv.info._Z21convolution_1d_kernelPfS_S_ii,"",@"SHT_CUDA_INFO"
	.sectionflags	@""
	.align	4


	//----- nvinfo : EIATTR_CUDA_API_VERSION
	.align		4
        /*0000*/ 	.byte	0x04, 0x37
        /*0002*/ 	.short	(.L_7 - .L_6)
.L_6:
        /*0004*/ 	.word	0x00000082


	//----- nvinfo : EIATTR_KPARAM_INFO
	.align		4
.L_7:
        /*0008*/ 	.byte	0x04, 0x17
        /*000a*/ 	.short	(.L_9 - .L_8)
.L_8:
        /*000c*/ 	.word	0x00000000
        /*0010*/ 	.short	0x0004
        /*0012*/ 	.short	0x001c
        /*0014*/ 	.byte	0x00, 0xf0, 0x11, 0x00


	//----- nvinfo : EIATTR_KPARAM_INFO
	.align		4
.L_9:
        /*0018*/ 	.byte	0x04, 0x17
        /*001a*/ 	.short	(.L_11 - .L_10)
.L_10:
        /*001c*/ 	.word	0x00000000
        /*0020*/ 	.short	0x0003
        /*0022*/ 	.short	0x0018
        /*0024*/ 	.byte	0x00, 0xf0, 0x11, 0x00


	//----- nvinfo : EIATTR_KPARAM_INFO
	.align		4
.L_11:
        /*0028*/ 	.byte	0x04, 0x17
        /*002a*/ 	.short	(.L_13 - .L_12)
.L_12:
        /*002c*/ 	.word	0x00000000
        /*0030*/ 	.short	0x0002
        /*0032*/ 	.short	0x0010
        /*0034*/ 	.byte	0x00, 0xf5, 0x21, 0x00


	//----- nvinfo : EIATTR_KPARAM_INFO
	.align		4
.L_13:
        /*0038*/ 	.byte	0x04, 0x17
        /*003a*/ 	.short	(.L_15 - .L_14)
.L_14:
        /*003c*/ 	.word	0x00000000
        /*0040*/ 	.short	0x0001
        /*0042*/ 	.short	0x0008
        /*0044*/ 	.byte	0x00, 0xf5, 0x21, 0x00


	//----- nvinfo : EIATTR_KPARAM_INFO
	.align		4
.L_15:
        /*0048*/ 	.byte	0x04, 0x17
        /*004a*/ 	.short	(.L_17 - .L_16)
.L_16:
        /*004c*/ 	.word	0x00000000
        /*0050*/ 	.short	0x0000
        /*0052*/ 	.short	0x0000
        /*0054*/ 	.byte	0x00, 0xf5, 0x21, 0x00


	//----- nvinfo : EIATTR_SPARSE_MMA_MASK
	.align		4
.L_17:
        /*0058*/ 	.byte	0x03, 0x50
        /*005a*/ 	.short	0x0000


	//----- nvinfo : EIATTR_MAXREG_COUNT
	.align		4
        /*005c*/ 	.byte	0x03, 0x1b
        /*005e*/ 	.short	0x00ff


	//----- nvinfo : EIATTR_MERCURY_ISA_VERSION
	.align		4
        /*0060*/ 	.byte	0x03, 0x5f
        /*0062*/ 	.short	0x0101


	//----- nvinfo : EIATTR_VRC_CTA_INIT_COUNT
	.align		4
        /*0064*/ 	.byte	0x02, 0x4a
	.zero		1
	.zero		1


	//----- nvinfo : EIATTR_EXIT_INSTR_OFFSETS
	.align		4
        /*0068*/ 	.byte	0x04, 0x1c
        /*006a*/ 	.short	(.L_19 - .L_18)


	//   ....[0]....
.L_18:
        /*006c*/ 	.word	0x00000070


	//   ....[1]....
        /*0070*/ 	.word	0x00000b20


	//----- nvinfo : EIATTR_CRS_STACK_SIZE
	.align		4
.L_19:
        /*0074*/ 	.byte	0x04, 0x1e
        /*0076*/ 	.short	(.L_21 - .L_20)
.L_20:
        /*0078*/ 	.word	0x00000000


	//----- nvinfo : EIATTR_CBANK_PARAM_SIZE
	.align		4
.L_21:
        /*007c*/ 	.byte	0x03, 0x19
        /*007e*/ 	.short	0x0020


	//----- nvinfo : EIATTR_PARAM_CBANK
	.align		4
        /*0080*/ 	.byte	0x04, 0x0a
        /*0082*/ 	.short	(.L_23 - .L_22)
	.align		4
.L_22:
        /*0084*/ 	.word	index@(.nv.constant0._Z21convolution_1d_kernelPfS_S_ii)
        /*0088*/ 	.short	0x0380
        /*008a*/ 	.short	0x0020


	//----- nvinfo : EIATTR_SW_WAR
	.align		4
.L_23:
        /*008c*/ 	.byte	0x04, 0x36
        /*008e*/ 	.short	(.L_25 - .L_24)
.L_24:
        /*0090*/ 	.word	0x00000008
.L_25:


//--------------------- .nv.callgraph             --------------------------
	.section	.nv.callgraph,"",@"SHT_CUDA_CALLGRAPH"
	.align	4
	.sectionentsize	8
	.align		4
        /*0000*/ 	.word	0x00000000
	.align		4
        /*0004*/ 	.word	0xffffffff
	.align		4
        /*0008*/ 	.word	0x00000000
	.align		4
        /*000c*/ 	.word	0xfffffffe
	.align		4
        /*0010*/ 	.word	0x00000000
	.align		4
        /*0014*/ 	.word	0xfffffffd
	.align		4
        /*0018*/ 	.word	0x00000000
	.align		4
        /*001c*/ 	.word	0xfffffffc


//--------------------- .text._Z21convolution_1d_kernelPfS_S_ii --------------------------
	.section	.text._Z21convolution_1d_kernelPfS_S_ii,"ax",@progbits
	.align	128
        .global         _Z21convolution_1d_kernelPfS_S_ii
        .type           _Z21convolution_1d_kernelPfS_S_ii,@function
        .size           _Z21convolution_1d_kernelPfS_S_ii,(.L_x_7 - _Z21convolution_1d_kernelPfS_S_ii)
        .other          _Z21convolution_1d_kernelPfS_S_ii,@"STO_CUDA_ENTRY STV_DEFAULT"
_Z21convolution_1d_kernelPfS_S_ii:
.text._Z21convolution_1d_kernelPfS_S_ii:
[----:B------:R-:W-:Y:S01]  /*0000*/  LDC R1, c[0x0][0x37c] ;  /* 0x0000df00ff017b82 */ /* 0x000fe20000000800 */
[----:B------:R-:W0:Y:S07]  /*0010*/  S2R R3, SR_TID.X ;  /* 0x0000000000037919 */ /* 0x000e2e0000002100 */
[----:B------:R-:W0:Y:S01]  /*0020*/  S2UR UR4, SR_CTAID.X ;  /* 0x00000000000479c3 */ /* 0x000e220000002500 */
[----:B------:R-:W1:Y:S07]  /*0030*/  LDCU UR5, c[0x0][0x398] ;  /* 0x00007300ff0577ac */ /* 0x000e6e0008000800 */
[----:B------:R-:W0:Y:S02]  /*0040*/  LDC R2, c[0x0][0x360] ;  /* 0x0000d800ff027b82 */ /* 0x000e240000000800 */
[----:B0-----:R-:W-:-:S05]  /*0050*/  IMAD R2, R2, UR4, R3 ;  /* 0x0000000402027c24 */ /* 0x001fca000f8e0203 */
[----:B-1----:R-:W-:-:S13]  /*0060*/  ISETP.GE.AND P0, PT, R2, UR5, PT ;  /* 0x0000000502007c0c */ /* 0x002fda000bf06270 */
[----:B------:R-:W-:Y:S05]  /*0070*/  @P0 EXIT ;  /* 0x000000000000094d */ /* 0x000fea0003800000 */
[----:B------:R-:W0:Y:S01]  /*0080*/  LDCU UR6, c[0x0][0x39c] ;  /* 0x00007380ff0677ac */ /* 0x000e220008000800 */
[----:B------:R-:W-:Y:S01]  /*0090*/  HFMA2 R0, -RZ, RZ, 0, 0 ;  /* 0x00000000ff007431 */ /* 0x000fe200000001ff */
[----:B------:R-:W1:Y:S01]  /*00a0*/  LDCU.64 UR8, c[0x0][0x358] ;  /* 0x00006b00ff0877ac */ /* 0x000e620008000a00 */
[----:B0-----:R-:W-:-:S09]  /*00b0*/  UISETP.GE.AND UP0, UPT, UR6, 0x1, UPT ;  /* 0x000000010600788c */ /* 0x001fd2000bf06270 */
[----:B-1----:R-:W-:Y:S05]  /*00c0*/  BRA.U !UP0, `(.L_x_0) ;  /* 0x0000000908887547 */ /* 0x002fea000b800000 */
[----:B------:R-:W-:Y:S01]  /*00d0*/  UISETP.GE.U32.AND UP0, UPT, UR6, 0x8, UPT ;  /* 0x000000080600788c */ /* 0x000fe2000bf06070 */
[----:B------:R-:W-:Y:S01]  /*00e0*/  IMAD.MOV.U32 R0, RZ, RZ, RZ ;  /* 0x000000ffff007224 */ /* 0x000fe200078e00ff */
[----:B------:R-:W-:Y:S01]  /*00f0*/  ULEA.HI UR4, UR6, UR6, URZ, 0x1 ;  /* 0x0000000606047291 */ /* 0x000fe2000f8f08ff */
[----:B------:R-:W-:Y:S01]  /*0100*/  MOV R3, RZ ;  /* 0x000000ff00037202 */ /* 0x000fe20000000f00 */
[----:B------:R-:W-:Y:S02]  /*0110*/  ULOP3.LUT UR7, UR6, 0x7, URZ, 0xc0, !UPT ;  /* 0x0000000706077892 */ /* 0x000fe4000f8ec0ff */
[----:B------:R-:W-:Y:S02]  /*0120*/  USHF.R.S32.HI UR4, URZ, 0x1, UR4 ;  /* 0x00000001ff047899 */ /* 0x000fe40008011404 */
[----:B------:R-:W-:-:S04]  /*0130*/  UISETP.NE.AND UP1, UPT, UR7, URZ, UPT ;  /* 0x000000ff0700728c */ /* 0x000fc8000bf25270 */
[----:B------:R-:W-:Y:S01]  /*0140*/  VIADD R4, R2, -UR4 ;  /* 0x8000000402047c36 */ /* 0x000fe20008000000 */
[----:B------:R-:W-:Y:S06]  /*0150*/  BRA.U !UP0, `(.L_x_1) ;  /* 0x0000000508287547 */ /* 0x000fec000b800000 */
[----:B------:R-:W0:Y:S01]  /*0160*/  LDC.64 R8, c[0x0][0x388] ;  /* 0x0000e200ff087b82 */ /* 0x000e220000000a00 */
[----:B------:R-:W-:Y:S01]  /*0170*/  ULOP3.LUT UR4, UR6, 0x7ffffff8, URZ, 0xc0, !UPT ;  /* 0x7ffffff806047892 */ /* 0x000fe2000f8ec0ff */
[----:B------:R-:W-:Y:S01]  /*0180*/  MOV R0, RZ ;  /* 0x000000ff00007202 */ /* 0x000fe20000000f00 */
[----:B------:R-:W-:Y:S01]  /*0190*/  IMAD.MOV.U32 R5, RZ, RZ, RZ ;  /* 0x000000ffff057224 */ /* 0x000fe200078e00ff */
[----:B------:R-:W1:Y:S03]  /*01a0*/  LDCU UR5, c[0x0][0x398] ;  /* 0x00007300ff0577ac */ /* 0x000e660008000800 */
[----:B------:R-:W-:-:S07]  /*01b0*/  MOV R3, UR4 ;  /* 0x0000000400037c02 */ /* 0x000fce0008000f00 */
.L_x_2:
[----:B------:R-:W-:Y:S02]  /*01c0*/  IMAD.IADD R27, R4, 0x1, R5 ;  /* 0x00000001041b7824 */ /* 0x000fe400078e0205 */
[----:B0-----:R-:W-:-:S03]  /*01d0*/  IMAD.WIDE.U32 R14, R5, 0x4, R8 ;  /* 0x00000004050e7825 */ /* 0x001fc600078e0008 */
[----:B-1----:R-:W-:-:S04]  /*01e0*/  ISETP.GE.AND P6, PT, R27, UR5, PT ;  /* 0x000000051b007c0c */ /* 0x002fc8000bfc6270 */
[----:B------:R-:W-:-:S13]  /*01f0*/  ISETP.LT.OR P6, PT, R27, RZ, P6 ;  /* 0x000000ff1b00720c */ /* 0x000fda00037c1670 */
[----:B------:R-:W0:Y:S01]  /*0200*/  @!P6 LDC.64 R6, c[0x0][0x380] ;  /* 0x0000e000ff06eb82 */ /* 0x000e220000000a00 */
[----:B------:R-:W2:Y:S01]  /*0210*/  @!P6 LDG.E R10, desc[UR8][R14.64] ;  /* 0x000000080e0ae981 */ /* 0x000ea2000c1e1900 */
[----:B0-----:R-:W-:-:S05]  /*0220*/  @!P6 IMAD.WIDE.U32 R6, R27, 0x4, R6 ;  /* 0x000000041b06e825 */ /* 0x001fca00078e0006 */
[----:B------:R0:W2:Y:S01]  /*0230*/  @!P6 LDG.E R11, desc[UR8][R6.64] ;  /* 0x00000008060be981 */ /* 0x0000a2000c1e1900 */
[C---:B------:R-:W-:Y:S01]  /*0240*/  VIADD R17, R27.reuse, 0x2 ;  /* 0x000000021b117836 */ /* 0x040fe20000000000 */
[----:B------:R-:W-:-:S04]  /*0250*/  IADD3 R16, PT, PT, R27, 0x1, RZ ;  /* 0x000000011b107810 */ /* 0x000fc80007ffe0ff */
[C---:B------:R-:W-:Y:S02]  /*0260*/  ISETP.GE.AND P5, PT, R16.reuse, UR5, PT ;  /* 0x0000000510007c0c */ /* 0x040fe4000bfa6270 */
[C---:B------:R-:W-:Y:S02]  /*0270*/  ISETP.GE.AND P4, PT, R17.reuse, UR5, PT ;  /* 0x0000000511007c0c */ /* 0x040fe4000bf86270 */
[----:B------:R-:W-:Y:S02]  /*0280*/  ISETP.LT.OR P5, PT, R16, RZ, P5 ;  /* 0x000000ff1000720c */ /* 0x000fe40002fa1670 */
[----:B------:R-:W-:Y:S01]  /*0290*/  ISETP.LT.OR P4, PT, R17, RZ, P4 ;  /* 0x000000ff1100720c */ /* 0x000fe20002781670 */
[C---:B0-----:R-:W-:Y:S01]  /*02a0*/  VIADD R6, R27.reuse, 0x4 ;  /* 0x000000041b067836 */ /* 0x041fe20000000000 */
[C---:B------:R-:W-:Y:S02]  /*02b0*/  IADD3 R23, PT, PT, R27.reuse, 0x3, RZ ;  /* 0x000000031b177810 */ /* 0x040fe40007ffe0ff */
[----:B------:R-:W-:-:S02]  /*02c0*/  IADD3 R7, PT, PT, R27, 0x5, RZ ;  /* 0x000000051b077810 */ /* 0x000fc40007ffe0ff */
[C---:B------:R-:W-:Y:S02]  /*02d0*/  ISETP.GE.AND P3, PT, R23.reuse, UR5, PT ;  /* 0x0000000517007c0c */ /* 0x040fe4000bf66270 */
[C---:B------:R-:W-:Y:S02]  /*02e0*/  ISETP.GE.AND P2, PT, R6.reuse, UR5, PT ;  /* 0x0000000506007c0c */ /* 0x040fe4000bf46270 */
[----:B------:R-:W-:Y:S01]  /*02f0*/  ISETP.LT.OR P3, PT, R23, RZ, P3 ;  /* 0x000000ff1700720c */ /* 0x000fe20001f61670 */
[----:B------:R-:W0:Y:S01]  /*0300*/  @!P5 LDC.64 R28, c[0x0][0x380] ;  /* 0x0000e000ff1cdb82 */ /* 0x000e220000000a00 */
[----:B------:R-:W-:Y:S01]  /*0310*/  ISETP.GE.AND P1, PT, R7, UR5, PT ;  /* 0x0000000507007c0c */ /* 0x000fe2000bf26270 */
[----:B------:R-:W-:Y:S01]  /*0320*/  VIADD R25, R27, 0x6 ;  /* 0x000000061b197836 */ /* 0x000fe20000000000 */
[----:B------:R-:W-:Y:S01]  /*0330*/  ISETP.LT.OR P2, PT, R6, RZ, P2 ;  /* 0x000000ff0600720c */ /* 0x000fe20001741670 */
[----:B------:R-:W3:Y:S04]  /*0340*/  @!P5 LDG.E R24, desc[UR8][R14.64+0x4] ;  /* 0x000004080e18d981 */ /* 0x000ee8000c1e1900 */
[----:B------:R-:W1:Y:S01]  /*0350*/  @!P4 LDC.64 R20, c[0x0][0x380] ;  /* 0x0000e000ff14cb82 */ /* 0x000e620000000a00 */
[----:B------:R-:W-:-:S02]  /*0360*/  ISETP.LT.OR P1, PT, R7, RZ, P1 ;  /* 0x000000ff0700720c */ /* 0x000fc40000f21670 */
[----:B------:R-:W-:-:S04]  /*0370*/  ISETP.GE.AND P0, PT, R25, UR5, PT ;  /* 0x0000000519007c0c */ /* 0x000fc8000bf06270 */
[----:B------:R-:W-:Y:S01]  /*0380*/  ISETP.LT.OR P0, PT, R25, RZ, P0 ;  /* 0x000000ff1900720c */ /* 0x000fe20000701670 */
[----:B------:R-:W4:Y:S01]  /*0390*/  @!P3 LDC.64 R18, c[0x0][0x380] ;  /* 0x0000e000ff12bb82 */ /* 0x000f220000000a00 */
[----:B------:R-:W-:Y:S01]  /*03a0*/  IADD3 R27, PT, PT, R27, 0x7, RZ ;  /* 0x000000071b1b7810 */ /* 0x000fe20007ffe0ff */
[----:B------:R-:W5:Y:S06]  /*03b0*/  @!P2 LDG.E R26, desc[UR8][R14.64+0x10] ;  /* 0x000010080e1aa981 */ /* 0x000f6c000c1e1900 */
[----:B------:R-:W4:Y:S01]  /*03c0*/  @!P2 LDC.64 R12, c[0x0][0x380] ;  /* 0x0000e000ff0cab82 */ /* 0x000f220000000a00 */
[----:B0-----:R-:W-:-:S06]  /*03d0*/  @!P5 IMAD.WIDE.U32 R28, R16, 0x4, R28 ;  /* 0x00000004101cd825 */ /* 0x001fcc00078e001c */
[----:B------:R-:W3:Y:S01]  /*03e0*/  @!P5 LDG.E R29, desc[UR8][R28.64] ;  /* 0x000000081c1dd981 */ /* 0x000ee2000c1e1900 */
[----:B-1----:R-:W-:Y:S02]  /*03f0*/  @!P4 IMAD.WIDE.U32 R20, R17, 0x4, R20 ;  /* 0x000000041114c825 */ /* 0x002fe400078e0014 */
[----:B------:R-:W0:Y:S04]  /*0400*/  @!P0 LDC.64 R16, c[0x0][0x380] ;  /* 0x0000e000ff108b82 */ /* 0x000e280000000a00 */
[----:B------:R-:W5:Y:S01]  /*0410*/  @!P4 LDG.E R21, desc[UR8][R20.64] ;  /* 0x000000081415c981 */ /* 0x000f62000c1e1900 */
[----:B----4-:R-:W-:-:S06]  /*0420*/  @!P3 IMAD.WIDE.U32 R18, R23, 0x4, R18 ;  /* 0x000000041712b825 */ /* 0x010fcc00078e0012 */
[----:B------:R-:W4:Y:S01]  /*0430*/  @!P3 LDG.E R19, desc[UR8][R18.64] ;  /* 0x000000081213b981 */ /* 0x000f22000c1e1900 */
[----:B------:R-:W-:-:S03]  /*0440*/  @!P2 IMAD.WIDE.U32 R12, R6, 0x4, R12 ;  /* 0x00000004060ca825 */ /* 0x000fc600078e000c */
[----:B------:R-:W5:Y:S04]  /*0450*/  @!P4 LDG.E R6, desc[UR8][R14.64+0x8] ;  /* 0x000008080e06c981 */ /* 0x000f68000c1e1900 */
[----:B------:R-:W4:Y:S01]  /*0460*/  @!P2 LDG.E R13, desc[UR8][R12.64] ;  /* 0x000000080c0da981 */ /* 0x000f22000c1e1900 */
[----:B0-----:R-:W-:-:S03]  /*0470*/  @!P0 IMAD.WIDE.U32 R16, R25, 0x4, R16 ;  /* 0x0000000419108825 */ /* 0x001fc600078e0010 */
[----:B------:R-:W4:Y:S04]  /*0480*/  @!P0 LDG.E R18, desc[UR8][R14.64+0x18] ;  /* 0x000018080e128981 */ /* 0x000f28000c1e1900 */
[----:B------:R-:W4:Y:S04]  /*0490*/  @!P1 LDG.E R25, desc[UR8][R14.64+0x14] ;  /* 0x000014080e199981 */ /* 0x000f28000c1e1900 */
[----:B------:R-:W4:Y:S01]  /*04a0*/  @!P0 LDG.E R17, desc[UR8][R16.64] ;  /* 0x0000000810118981 */ /* 0x000f22000c1e1900 */
[----:B--2---:R-:W-:Y:S02]  /*04b0*/  @!P6 FFMA R0, R11, R10, R0 ;  /* 0x0000000a0b00e223 */ /* 0x004fe40000000000 */
[----:B------:R-:W0:Y:S01]  /*04c0*/  @!P1 LDC.64 R10, c[0x0][0x380] ;  /* 0x0000e000ff0a9b82 */ /* 0x000e220000000a00 */
[----:B------:R-:W-:-:S04]  /*04d0*/  ISETP.GE.AND P6, PT, R27, UR5, PT ;  /* 0x000000051b007c0c */ /* 0x000fc8000bfc6270 */
[----:B------:R-:W-:-:S13]  /*04e0*/  ISETP.LT.OR P6, PT, R27, RZ, P6 ;  /* 0x000000ff1b00720c */ /* 0x000fda00037c1670 */
[----:B------:R-:W1:Y:S01]  /*04f0*/  @!P6 LDC.64 R22, c[0x0][0x380] ;  /* 0x0000e000ff16eb82 */ /* 0x000e620000000a00 */
[----:B------:R-:W2:Y:S01]  /*0500*/  @!P6 LDG.E R20, desc[UR8][R14.64+0x1c] ;  /* 0x00001c080e14e981 */ /* 0x000ea2000c1e1900 */
[----:B0-----:R-:W-:-:S03]  /*0510*/  @!P1 IMAD.WIDE.U32 R10, R7, 0x4, R10 ;  /* 0x00000004070a9825 */ /* 0x001fc600078e000a */
[----:B------:R-:W4:Y:S04]  /*0520*/  @!P3 LDG.E R7, desc[UR8][R14.64+0xc] ;  /* 0x00000c080e07b981 */ /* 0x000f28000c1e1900 */
[----:B------:R-:W2:Y:S01]  /*0530*/  @!P1 LDG.E R11, desc[UR8][R10.64] ;  /* 0x000000080a0b9981 */ /* 0x000ea2000c1e1900 */
[----:B-1----:R-:W-:-:S06]  /*0540*/  @!P6 IMAD.WIDE.U32 R22, R27, 0x4, R22 ;  /* 0x000000041b16e825 */ /* 0x002fcc00078e0016 */
[----:B------:R-:W2:Y:S01]  /*0550*/  @!P6 LDG.E R23, desc[UR8][R22.64] ;  /* 0x000000081617e981 */ /* 0x000ea2000c1e1900 */
[----:B---3--:R-:W-:Y:S01]  /*0560*/  @!P5 FFMA R0, R29, R24, R0 ;  /* 0x000000181d00d223 */ /* 0x008fe20000000000 */
[----:B------:R-:W-:-:S03]  /*0570*/  IADD3 R5, PT, PT, R5, 0x8, RZ ;  /* 0x0000000805057810 */ /* 0x000fc60007ffe0ff */
[----:B-----5:R-:W-:-:S04]  /*0580*/  @!P4 FFMA R0, R21, R6, R0 ;  /* 0x000000061500c223 */ /* 0x020fc80000000000 */
[----:B----4-:R-:W-:-:S04]  /*0590*/  @!P3 FFMA R0, R19, R7, R0 ;  /* 0x000000071300b223 */ /* 0x010fc80000000000 */
[----:B------:R-:W-:-:S04]  /*05a0*/  @!P2 FFMA R0, R13, R26, R0 ;  /* 0x0000001a0d00a223 */ /* 0x000fc80000000000 */
[----:B--2---:R-:W-:Y:S01]  /*05b0*/  @!P1 FFMA R0, R11, R25, R0 ;  /* 0x000000190b009223 */ /* 0x004fe20000000000 */
[----:B------:R-:W-:-:S03]  /*05c0*/  ISETP.NE.AND P1, PT, R5, R3, PT ;  /* 0x000000030500720c */ /* 0x000fc60003f25270 */
[----:B------:R-:W-:-:S04]  /*05d0*/  @!P0 FFMA R0, R17, R18, R0 ;  /* 0x0000001211008223 */ /* 0x000fc80000000000 */
[----:B------:R-:W-:-:S06]  /*05e0*/  @!P6 FFMA R0, R23, R20, R0 ;  /* 0x000000141700e223 */ /* 0x000fcc0000000000 */
[----:B------:R-:W-:Y:S05]  /*05f0*/  @P1 BRA `(.L_x_2) ;  /* 0xfffffff800f01947 */ /* 0x000fea000383ffff */
.L_x_1:
[----:B------:R-:W-:Y:S05]  /*0600*/  BRA.U !UP1, `(.L_x_0) ;  /* 0x0000000509387547 */ /* 0x000fea000b800000 */
[----:B------:R-:W0:Y:S01]  /*0610*/  LDCU UR4, c[0x0][0x39c] ;  /* 0x00007380ff0477ac */ /* 0x000e220008000800 */
[----:B------:R-:W-:Y:S02]  /*0620*/  UISETP.GE.U32.AND UP0, UPT, UR7, 0x4, UPT ;  /* 0x000000040700788c */ /* 0x000fe4000bf06070 */
[----:B0-----:R-:W-:-:S04]  /*0630*/  ULOP3.LUT UR6, UR4, 0x3, URZ, 0xc0, !UPT ;  /* 0x0000000304067892 */ /* 0x001fc8000f8ec0ff */
[----:B------:R-:W-:-:S03]  /*0640*/  UISETP.NE.AND UP1, UPT, UR6, URZ, UPT ;  /* 0x000000ff0600728c */ /* 0x000fc6000bf25270 */
[----:B------:R-:W-:Y:S08]  /*0650*/  BRA.U !UP0, `(.L_x_3) ;  /* 0x00000001088c7547 */ /* 0x000ff0000b800000 */
[----:B------:R-:W-:Y:S01]  /*0660*/  IMAD.IADD R17, R4, 0x1, R3 ;  /* 0x0000000104117824 */ /* 0x000fe200078e0203 */
[----:B------:R-:W0:Y:S03]  /*0670*/  LDC.64 R8, c[0x0][0x388] ;  /* 0x0000e200ff087b82 */ /* 0x000e260000000a00 */
[C---:B------:R-:W-:Y:S01]  /*0680*/  VIADD R5, R17.reuse, 0x3 ;  /* 0x0000000311057836 */ /* 0x040fe20000000000 */
[C---:B------:R-:W-:Y:S02]  /*0690*/  ISETP.GE.AND P0, PT, R17.reuse, UR5, PT ;  /* 0x0000000511007c0c */ /* 0x040fe4000bf06270 */
[C---:B------:R-:W-:Y:S02]  /*06a0*/  IADD3 R19, PT, PT, R17.reuse, 0x1, RZ ;  /* 0x0000000111137810 */ /* 0x040fe40007ffe0ff */
[C---:B------:R-:W-:Y:S02]  /*06b0*/  IADD3 R21, PT, PT, R17.reuse, 0x2, RZ ;  /* 0x0000000211157810 */ /* 0x040fe40007ffe0ff */
[----:B------:R-:W-:-:S02]  /*06c0*/  ISETP.LT.OR P0, PT, R17, RZ, P0 ;  /* 0x000000ff1100720c */ /* 0x000fc40000701670 */
[----:B------:R-:W-:Y:S02]  /*06d0*/  ISETP.GE.AND P1, PT, R19, UR5, PT ;  /* 0x0000000513007c0c */ /* 0x000fe4000bf26270 */
[----:B------:R-:W-:Y:S02]  /*06e0*/  ISETP.GE.AND P2, PT, R21, UR5, PT ;  /* 0x0000000515007c0c */ /* 0x000fe4000bf46270 */
[----:B------:R-:W-:Y:S02]  /*06f0*/  ISETP.LT.OR P1, PT, R19, RZ, P1 ;  /* 0x000000ff1300720c */ /* 0x000fe40000f21670 */
[----:B------:R-:W-:Y:S02]  /*0700*/  ISETP.LT.OR P2, PT, R21, RZ, P2 ;  /* 0x000000ff1500720c */ /* 0x000fe40001741670 */
[----:B------:R-:W-:-:S03]  /*0710*/  ISETP.GE.AND P3, PT, R5, UR5, PT ;  /* 0x0000000505007c0c */ /* 0x000fc6000bf66270 */
[----:B------:R-:W1:Y:S01]  /*0720*/  @!P0 LDC.64 R14, c[0x0][0x380] ;  /* 0x0000e000ff0e8b82 */ /* 0x000e620000000a00 */
[----:B------:R-:W-:Y:S01]  /*0730*/  ISETP.LT.OR P3, PT, R5, RZ, P3 ;  /* 0x000000ff0500720c */ /* 0x000fe20001f61670 */
[----:B0-----:R-:W-:-:S05]  /*0740*/  IMAD.WIDE.U32 R8, R3, 0x4, R8 ;  /* 0x0000000403087825 */ /* 0x001fca00078e0008 */
[----:B------:R-:W2:Y:S01]  /*0750*/  @!P0 LDG.E R16, desc[UR8][R8.64] ;  /* 0x0000000808108981 */ /* 0x000ea2000c1e1900 */
[----:B------:R-:W0:Y:S06]  /*0760*/  @!P1 LDC.64 R12, c[0x0][0x380] ;  /* 0x0000e000ff0c9b82 */ /* 0x000e2c0000000a00 */
[----:B------:R-:W3:Y:S02]  /*0770*/  @!P3 LDG.E R18, desc[UR8][R8.64+0xc] ;  /* 0x00000c080812b981 */ /* 0x000ee4000c1e1900 */
[----:B------:R-:W4:Y:S08]  /*0780*/  @!P2 LDC.64 R10, c[0x0][0x380] ;  /* 0x0000e000ff0aab82 */ /* 0x000f300000000a00 */
[----:B------:R-:W5:Y:S01]  /*0790*/  @!P3 LDC.64 R6, c[0x0][0x380] ;  /* 0x0000e000ff06bb82 */ /* 0x000f620000000a00 */
[----:B-1----:R-:W-:-:S02]  /*07a0*/  @!P0 IMAD.WIDE.U32 R14, R17, 0x4, R14 ;  /* 0x00000004110e8825 */ /* 0x002fc400078e000e */
[----:B------:R-:W3:Y:S04]  /*07b0*/  @!P1 LDG.E R17, desc[UR8][R8.64+0x4] ;  /* 0x0000040808119981 */ /* 0x000ee8000c1e1900 */
[----:B------:R-:W2:Y:S01]  /*07c0*/  @!P0 LDG.E R15, desc[UR8][R14.64] ;  /* 0x000000080e0f8981 */ /* 0x000ea2000c1e1900 */
[----:B0-----:R-:W-:-:S06]  /*07d0*/  @!P1 IMAD.WIDE.U32 R12, R19, 0x4, R12 ;  /* 0x00000004130c9825 */ /* 0x001fcc00078e000c */
[----:B------:R-:W3:Y:S01]  /*07e0*/  @!P1 LDG.E R13, desc[UR8][R12.64] ;  /* 0x000000080c0d9981 */ /* 0x000ee2000c1e1900 */
[----:B----4-:R-:W-:-:S06]  /*07f0*/  @!P2 IMAD.WIDE.U32 R10, R21, 0x4, R10 ;  /* 0x00000004150aa825 */ /* 0x010fcc00078e000a */
[----:B------:R-:W4:Y:S01]  /*0800*/  @!P2 LDG.E R11, desc[UR8][R10.64] ;  /* 0x000000080a0ba981 */ /* 0x000f22000c1e1900 */
[----:B-----5:R-:W-:-:S03]  /*0810*/  @!P3 IMAD.WIDE.U32 R6, R5, 0x4, R6 ;  /* 0x000000040506b825 */ /* 0x020fc600078e0006 */
[----:B------:R-:W4:Y:S04]  /*0820*/  @!P2 LDG.E R5, desc[UR8][R8.64+0x8] ;  /* 0x000008080805a981 */ /* 0x000f28000c1e1900 */
[----:B------:R-:W5:Y:S01]  /*0830*/  @!P3 LDG.E R7, desc[UR8][R6.64] ;  /* 0x000000080607b981 */ /* 0x000f62000c1e1900 */
[----:B------:R-:W-:Y:S01]  /*0840*/  IADD3 R3, PT, PT, R3, 0x4, RZ ;  /* 0x0000000403037810 */ /* 0x000fe20007ffe0ff */
[----:B--2---:R-:W-:-:S04]  /*0850*/  @!P0 FFMA R0, R15, R16, R0 ;  /* 0x000000100f008223 */ /* 0x004fc80000000000 */
[----:B---3--:R-:W-:-:S04]  /*0860*/  @!P1 FFMA R0, R13, R17, R0 ;  /* 0x000000110d009223 */ /* 0x008fc80000000000 */
[----:B----4-:R-:W-:-:S04]  /*0870*/  @!P2 FFMA R0, R11, R5, R0 ;  /* 0x000000050b00a223 */ /* 0x010fc80000000000 */
[----:B-----5:R-:W-:-:S07]  /*0880*/  @!P3 FFMA R0, R7, R18, R0 ;  /* 0x000000120700b223 */ /* 0x020fce0000000000 */
.L_x_3:
[----:B------:R-:W-:Y:S05]  /*0890*/  BRA.U !UP1, `(.L_x_0) ;  /* 0x0000000109947547 */ /* 0x000fea000b800000 */
[----:B------:R-:W-:Y:S02]  /*08a0*/  UISETP.NE.AND UP0, UPT, UR6, 0x1, UPT ;  /* 0x000000010600788c */ /* 0x000fe4000bf05270 */
[----:B------:R-:W-:-:S04]  /*08b0*/  ULOP3.LUT UR4, UR4, 0x1, URZ, 0xc0, !UPT ;  /* 0x0000000104047892 */ /* 0x000fc8000f8ec0ff */
[----:B------:R-:W-:-:S03]  /*08c0*/  UISETP.NE.U32.AND UP1, UPT, UR4, 0x1, UPT ;  /* 0x000000010400788c */ /* 0x000fc6000bf25070 */
[----:B------:R-:W-:Y:S08]  /*08d0*/  BRA.U !UP0, `(.L_x_4) ;  /* 0x00000001084c7547 */ /* 0x000ff0000b800000 */
[----:B------:R-:W-:Y:S01]  /*08e0*/  IADD3 R5, PT, PT, R4, R3, RZ ;  /* 0x0000000304057210 */ /* 0x000fe20007ffe0ff */
[----:B------:R-:W0:Y:S03]  /*08f0*/  LDC.64 R6, c[0x0][0x388] ;  /* 0x0000e200ff067b82 */ /* 0x000e260000000a00 */
[C---:B------:R-:W-:Y:S01]  /*0900*/  ISETP.GE.AND P0, PT, R5.reuse, UR5, PT ;  /* 0x0000000505007c0c */ /* 0x040fe2000bf06270 */
[----:B------:R-:W-:-:S03]  /*0910*/  VIADD R15, R5, 0x1 ;  /* 0x00000001050f7836 */ /* 0x000fc60000000000 */
[----:B------:R-:W-:Y:S02]  /*0920*/  ISETP.LT.OR P0, PT, R5, RZ, P0 ;  /* 0x000000ff0500720c */ /* 0x000fe40000701670 */
[----:B------:R-:W-:-:S04]  /*0930*/  ISETP.GE.AND P1, PT, R15, UR5, PT ;  /* 0x000000050f007c0c */ /* 0x000fc8000bf26270 */
[----:B------:R-:W-:-:S07]  /*0940*/  ISETP.LT.OR P1, PT, R15, RZ, P1 ;  /* 0x000000ff0f00720c */ /* 0x000fce0000f21670 */
[----:B------:R-:W1:Y:S01]  /*0950*/  @!P0 LDC.64 R8, c[0x0][0x380] ;  /* 0x0000e000ff088b82 */ /* 0x000e620000000a00 */
[----:B0-----:R-:W-:-:S07]  /*0960*/  IMAD.WIDE.U32 R10, R3, 0x4, R6 ;  /* 0x00000004030a7825 */ /* 0x001fce00078e0006 */
[----:B------:R-:W0:Y:S01]  /*0970*/  @!P1 LDC.64 R12, c[0x0][0x380] ;  /* 0x0000e000ff0c9b82 */ /* 0x000e220000000a00 */
[----:B-1----:R-:W-:Y:S02]  /*0980*/  @!P0 IMAD.WIDE.U32 R6, R5, 0x4, R8 ;  /* 0x0000000405068825 */ /* 0x002fe400078e0008 */
[----:B------:R-:W2:Y:S04]  /*0990*/  @!P0 LDG.E R5, desc[UR8][R10.64] ;  /* 0x000000080a058981 */ /* 0x000ea8000c1e1900 */
[----:B------:R-:W2:Y:S01]  /*09a0*/  @!P0 LDG.E R7, desc[UR8][R6.64] ;  /* 0x0000000806078981 */ /* 0x000ea2000c1e1900 */
[----:B0-----:R-:W-:-:S03]  /*09b0*/  @!P1 IMAD.WIDE.U32 R8, R15, 0x4, R12 ;  /* 0x000000040f089825 */ /* 0x001fc600078e000c */
[----:B------:R-:W3:Y:S04]  /*09c0*/  @!P1 LDG.E R12, desc[UR8][R10.64+0x4] ;  /* 0x000004080a0c9981 */ /* 0x000ee8000c1e1900 */
[----:B------:R-:W3:Y:S01]  /*09d0*/  @!P1 LDG.E R9, desc[UR8][R8.64] ;  /* 0x0000000808099981 */ /* 0x000ee2000c1e1900 */
[----:B------:R-:W-:Y:S01]  /*09e0*/  IADD3 R3, PT, PT, R3, 0x2, RZ ;  /* 0x0000000203037810 */ /* 0x000fe20007ffe0ff */
[----:B--2---:R-:W-:-:S04]  /*09f0*/  @!P0 FFMA R0, R7, R5, R0 ;  /* 0x0000000507008223 */ /* 0x004fc80000000000 */
[----:B---3--:R-:W-:-:S07]  /*0a00*/  @!P1 FFMA R0, R9, R12, R0 ;  /* 0x0000000c09009223 */ /* 0x008fce0000000000 */
.L_x_4:
[----:B------:R-:W-:Y:S05]  /*0a10*/  BRA.U UP1, `(.L_x_0) ;  /* 0x0000000101347547 */ /* 0x000fea000b800000 */
[----:B------:R-:W-:Y:S01]  /*0a20*/  IADD3 R9, PT, PT, R4, R3, RZ ;  /* 0x0000000304097210 */ /* 0x000fe20007ffe0ff */
[----:B------:R-:W-:Y:S03]  /*0a30*/  BSSY.RECONVERGENT B0, `(.L_x_0) ;  /* 0x000000b000007945 */ /* 0x000fe60003800200 */
[----:B------:R-:W-:-:S04]  /*0a40*/  ISETP.GE.AND P0, PT, R9, UR5, PT ;  /* 0x0000000509007c0c */ /* 0x000fc8000bf06270 */
[----:B------:R-:W-:-:S13]  /*0a50*/  ISETP.LT.OR P0, PT, R9, RZ, P0 ;  /* 0x000000ff0900720c */ /* 0x000fda0000701670 */
[----:B------:R-:W-:Y:S05]  /*0a60*/  @P0 BRA `(.L_x_5) ;  /* 0x00000000001c0947 */ /* 0x000fea0003800000 */
[----:B------:R-:W0:Y:S08]  /*0a70*/  LDC.64 R4, c[0x0][0x380] ;  /* 0x0000e000ff047b82 */ /* 0x000e300000000a00 */
[----:B------:R-:W1:Y:S01]  /*0a80*/  LDC.64 R6, c[0x0][0x388] ;  /* 0x0000e200ff067b82 */ /* 0x000e620000000a00 */
[----:B0-----:R-:W-:-:S06]  /*0a90*/  IMAD.WIDE.U32 R4, R9, 0x4, R4 ;  /* 0x0000000409047825 */ /* 0x001fcc00078e0004 */
[----:B------:R-:W2:Y:S01]  /*0aa0*/  LDG.E R5, desc[UR8][R4.64] ;  /* 0x0000000804057981 */ /* 0x000ea2000c1e1900 */
[----:B-1----:R-:W-:-:S06]  /*0ab0*/  IMAD.WIDE.U32 R6, R3, 0x4, R6 ;  /* 0x0000000403067825 */ /* 0x002fcc00078e0006 */
[----:B------:R-:W2:Y:S02]  /*0ac0*/  LDG.E R6, desc[UR8][R6.64] ;  /* 0x0000000806067981 */ /* 0x000ea4000c1e1900 */
[----:B--2---:R-:W-:-:S07]  /*0ad0*/  FFMA R0, R5, R6, R0 ;  /* 0x0000000605007223 */ /* 0x004fce0000000000 */
.L_x_5:
[----:B------:R-:W-:Y:S05]  /*0ae0*/  BSYNC.RECONVERGENT B0 ;  /* 0x0000000000007941 */ /* 0x000fea0003800200 */
.L_x_0:
[----:B------:R-:W0:Y:S02]  /*0af0*/  LDC.64 R4, c[0x0][0x390] ;  /* 0x0000e400ff047b82 */ /* 0x000e240000000a00 */
[----:B0-----:R-:W-:-:S05]  /*0b00*/  IMAD.WIDE R2, R2, 0x4, R4 ;  /* 0x0000000402027825 */ /* 0x001fca00078e0204 */
[----:B------:R-:W-:Y:S01]  /*0b10*/  STG.E desc[UR8][R2.64], R0 ;  /* 0x0000000002007986 */ /* 0x000fe2000c101908 */
[----:B------:R-:W-:Y:S05]  /*0b20*/  EXIT ;  /* 0x000000000000794d */ /* 0x000fea0003800000 */
.L_x_6:
[----:B------:R-:W-:-:S00]  /*0b30*/  BRA `(.L_x_6) ;  /* 0xfffffffc00fc7947 */ /* 0x000fc0000383ffff */
[----:B------:R-:W-:-:S00]  /*0b40*/  NOP ;  /* 0x0000000000007918 */ /* 0x000fc00000000000 */
        /* <DEDUP_REMOVED lines=11> */
.L_x_7:


//--------------------- .nv.shared.reserved.0     --------------------------
	.section	.nv.shared.reserved.0,"aw",@nobits
	.weak		__nv_reservedSMEM_offset_0_alias
	.size		__nv_reservedSMEM_offset_0_alias, 0, 64
	.other		__nv_reservedSMEM_offset_0_alias,@"STO_CUDA_RESERVED_SHARED STV_DEFAULT"
__nv_reservedSMEM_offset_0_alias:
	.zero		0
	.zero		64


//--------------------- .nv.constant0._Z21convolution_1d_kernelPfS_S_ii --------------------------
	.section	.nv.constant0._Z21convolution_1d_kernelPfS_S_ii,"a",@progbits
	.sectionflags	@""
	.align	4
.nv.constant0._Z21convolution_1d_kernelPfS_S_ii:
	.zero		928


//--------------------- SYMBOLS --------------------------

	.type		.nv.reservedSmem.offset0,@object
	.size		.nv.reservedSmem.offset0,0x4
